//
// Generated by NVIDIA NVVM Compiler
//
// Compiler Build ID: CL-36424714
// Cuda compilation tools, release 13.0, V13.0.88
// Based on NVVM 20.0.0
//

.version 9.0
.target sm_100
.address_size 64

	// .globl	_Z19pointAdditionKernelPiS_S_S_S_S_

.visible .entry _Z19pointAdditionKernelPiS_S_S_S_S_(
	.param .u64 .ptr .align 1 _Z19pointAdditionKernelPiS_S_S_S_S__param_0,
	.param .u64 .ptr .align 1 _Z19pointAdditionKernelPiS_S_S_S_S__param_1,
	.param .u64 .ptr .align 1 _Z19pointAdditionKernelPiS_S_S_S_S__param_2,
	.param .u64 .ptr .align 1 _Z19pointAdditionKernelPiS_S_S_S_S__param_3,
	.param .u64 .ptr .align 1 _Z19pointAdditionKernelPiS_S_S_S_S__param_4,
	.param .u64 .ptr .align 1 _Z19pointAdditionKernelPiS_S_S_S_S__param_5
)
{
	.reg .pred 	%p<36>;
	.reg .b32 	%r<247>;
	.reg .b64 	%rd<13>;

	ld.param.u64 	%rd7, [_Z19pointAdditionKernelPiS_S_S_S_S__param_0];
	ld.param.u64 	%rd8, [_Z19pointAdditionKernelPiS_S_S_S_S__param_1];
	ld.param.u64 	%rd5, [_Z19pointAdditionKernelPiS_S_S_S_S__param_2];
	ld.param.u64 	%rd6, [_Z19pointAdditionKernelPiS_S_S_S_S__param_3];
	ld.param.u64 	%rd9, [_Z19pointAdditionKernelPiS_S_S_S_S__param_4];
	ld.param.u64 	%rd10, [_Z19pointAdditionKernelPiS_S_S_S_S__param_5];
	cvta.to.global.u64 	%rd1, %rd10;
	cvta.to.global.u64 	%rd2, %rd9;
	cvta.to.global.u64 	%rd3, %rd8;
	cvta.to.global.u64 	%rd4, %rd7;
	mov.u32 	%r34, %tid.x;
	setp.eq.s32 	%p7, %r34, 1;
	@%p7 bra 	$L__BB0_20;
	setp.ne.s32 	%p8, %r34, 0;
	@%p8 bra 	$L__BB0_29;
	cvta.to.global.u64 	%rd11, %rd5;
	cvta.to.global.u64 	%rd12, %rd6;
	ld.global.u32 	%r1, [%rd4];
	ld.global.u32 	%r100, [%rd3];
	ld.global.u32 	%r3, [%rd11];
	ld.global.u32 	%r101, [%rd12];
	setp.ne.s32 	%p16, %r3, %r1;
	setp.ne.s32 	%p17, %r101, %r100;
	or.pred  	%p18, %p16, %p17;
	@%p18 bra 	$L__BB0_10;
	shl.b32 	%r169, %r100, 1;
	mul.hi.s32 	%r170, %r169, 2021161081;
	shr.u32 	%r171, %r170, 31;
	shr.s32 	%r172, %r170, 3;
	add.s32 	%r173, %r172, %r171;
	mul.lo.s32 	%r174, %r173, 17;
	sub.s32 	%r175, %r169, %r174;
	shr.s32 	%r176, %r175, 31;
	and.b32  	%r177, %r176, 17;
	add.s32 	%r232, %r177, %r175;
	setp.eq.s32 	%p28, %r232, 0;
	mov.pred 	%p33, -1;
	mov.b32 	%r236, 0;
	@%p28 bra 	$L__BB0_7;
	mov.b32 	%r234, 1;
	mov.b32 	%r235, 0;
	mov.b32 	%r233, 17;
$L__BB0_5:
	mov.u32 	%r236, %r234;
	mov.u32 	%r6, %r232;
	div.s32 	%r181, %r233, %r6;
	mul.lo.s32 	%r182, %r181, %r236;
	sub.s32 	%r234, %r235, %r182;
	mul.lo.s32 	%r183, %r181, %r6;
	sub.s32 	%r232, %r233, %r183;
	setp.ne.s32 	%p29, %r232, 0;
	mov.u32 	%r233, %r6;
	mov.u32 	%r235, %r236;
	@%p29 bra 	$L__BB0_5;
	setp.gt.s32 	%p33, %r6, 1;
$L__BB0_7:
	shr.s32 	%r184, %r236, 31;
	and.b32  	%r185, %r184, 17;
	add.s32 	%r13, %r185, %r236;
	setp.ne.s32 	%p30, %r13, -1;
	not.pred 	%p31, %p33;
	and.pred  	%p32, %p31, %p30;
	@%p32 bra 	$L__BB0_9;
	mov.b32 	%r231, -1;
	st.global.u32 	[%rd2], %r231;
	st.global.u32 	[%rd1], %r231;
	bra.uni 	$L__BB0_29;
$L__BB0_9:
	mul.lo.s32 	%r186, %r1, %r1;
	mad.lo.s32 	%r187, %r186, 3, 2;
	mul.hi.s32 	%r188, %r187, 2021161081;
	shr.u32 	%r189, %r188, 31;
	shr.s32 	%r190, %r188, 3;
	add.s32 	%r191, %r190, %r189;
	mul.lo.s32 	%r192, %r191, 17;
	sub.s32 	%r193, %r187, %r192;
	shr.s32 	%r194, %r193, 31;
	and.b32  	%r195, %r194, 17;
	add.s32 	%r196, %r195, %r193;
	mul.lo.s32 	%r197, %r13, %r196;
	mul.hi.s32 	%r198, %r197, 2021161081;
	shr.u32 	%r199, %r198, 31;
	shr.s32 	%r200, %r198, 3;
	add.s32 	%r201, %r200, %r199;
	mul.lo.s32 	%r202, %r201, 17;
	sub.s32 	%r203, %r197, %r202;
	shr.s32 	%r204, %r203, 31;
	and.b32  	%r205, %r204, 17;
	add.s32 	%r206, %r205, %r203;
	mul.lo.s32 	%r207, %r206, %r206;
	shl.b32 	%r208, %r1, 1;
	sub.s32 	%r209, %r207, %r208;
	mul.hi.s32 	%r210, %r209, 2021161081;
	shr.u32 	%r211, %r210, 31;
	shr.s32 	%r212, %r210, 3;
	add.s32 	%r213, %r212, %r211;
	mul.lo.s32 	%r214, %r213, 17;
	sub.s32 	%r215, %r209, %r214;
	shr.s32 	%r216, %r215, 31;
	and.b32  	%r217, %r216, 17;
	add.s32 	%r218, %r217, %r215;
	st.global.u32 	[%rd2], %r218;
	sub.s32 	%r219, %r1, %r218;
	mul.lo.s32 	%r220, %r219, %r206;
	sub.s32 	%r221, %r220, %r100;
	mul.hi.s32 	%r222, %r221, 2021161081;
	shr.u32 	%r223, %r222, 31;
	shr.s32 	%r224, %r222, 3;
	add.s32 	%r225, %r224, %r223;
	mul.lo.s32 	%r226, %r225, 17;
	sub.s32 	%r227, %r221, %r226;
	shr.s32 	%r228, %r227, 31;
	and.b32  	%r229, %r228, 17;
	add.s32 	%r230, %r229, %r227;
	st.global.u32 	[%rd1], %r230;
	bra.uni 	$L__BB0_29;
$L__BB0_10:
	setp.ne.s32 	%p19, %r3, %r1;
	@%p19 bra 	$L__BB0_13;
	add.s32 	%r102, %r101, %r100;
	mad.lo.s32 	%r103, %r102, -252645135, 126322567;
	setp.gt.u32 	%p20, %r103, 252645134;
	@%p20 bra 	$L__BB0_13;
	mov.b32 	%r167, -1;
	st.global.u32 	[%rd2], %r167;
	st.global.u32 	[%rd1], %r167;
	bra.uni 	$L__BB0_29;
$L__BB0_13:
	sub.s32 	%r105, %r3, %r1;
	mul.hi.s32 	%r106, %r105, 2021161081;
	shr.u32 	%r107, %r106, 31;
	shr.s32 	%r108, %r106, 3;
	add.s32 	%r109, %r108, %r107;
	mul.lo.s32 	%r110, %r109, 17;
	sub.s32 	%r111, %r105, %r110;
	shr.s32 	%r112, %r111, 31;
	and.b32  	%r113, %r112, 17;
	add.s32 	%r237, %r113, %r111;
	setp.eq.s32 	%p22, %r237, 0;
	mov.pred 	%p34, -1;
	mov.b32 	%r241, 0;
	@%p22 bra 	$L__BB0_17;
	mov.b32 	%r239, 1;
	mov.b32 	%r240, 0;
	mov.b32 	%r238, 17;
$L__BB0_15:
	mov.u32 	%r241, %r239;
	mov.u32 	%r15, %r237;
	div.s32 	%r117, %r238, %r15;
	mul.lo.s32 	%r118, %r117, %r241;
	sub.s32 	%r239, %r240, %r118;
	mul.lo.s32 	%r119, %r117, %r15;
	sub.s32 	%r237, %r238, %r119;
	setp.ne.s32 	%p23, %r237, 0;
	mov.u32 	%r238, %r15;
	mov.u32 	%r240, %r241;
	@%p23 bra 	$L__BB0_15;
	setp.gt.s32 	%p34, %r15, 1;
$L__BB0_17:
	shr.s32 	%r120, %r241, 31;
	and.b32  	%r121, %r120, 17;
	add.s32 	%r22, %r121, %r241;
	setp.ne.s32 	%p24, %r22, -1;
	not.pred 	%p25, %p34;
	and.pred  	%p26, %p25, %p24;
	@%p26 bra 	$L__BB0_19;
	mov.b32 	%r166, -1;
	st.global.u32 	[%rd2], %r166;
	st.global.u32 	[%rd1], %r166;
	bra.uni 	$L__BB0_29;
$L__BB0_19:
	sub.s32 	%r122, %r101, %r100;
	mul.hi.s32 	%r123, %r122, 2021161081;
	shr.u32 	%r124, %r123, 31;
	shr.s32 	%r125, %r123, 3;
	add.s32 	%r126, %r125, %r124;
	mul.lo.s32 	%r127, %r126, 17;
	sub.s32 	%r128, %r122, %r127;
	shr.s32 	%r129, %r128, 31;
	and.b32  	%r130, %r129, 17;
	add.s32 	%r131, %r130, %r128;
	mul.lo.s32 	%r132, %r22, %r131;
	mul.hi.s32 	%r133, %r132, 2021161081;
	shr.u32 	%r134, %r133, 31;
	shr.s32 	%r135, %r133, 3;
	add.s32 	%r136, %r135, %r134;
	mul.lo.s32 	%r137, %r136, 17;
	sub.s32 	%r138, %r132, %r137;
	shr.s32 	%r139, %r138, 31;
	and.b32  	%r140, %r139, 17;
	add.s32 	%r141, %r140, %r138;
	mul.lo.s32 	%r142, %r141, %r141;
	add.s32 	%r143, %r3, %r1;
	sub.s32 	%r144, %r142, %r143;
	mul.hi.s32 	%r145, %r144, 2021161081;
	shr.u32 	%r146, %r145, 31;
	shr.s32 	%r147, %r145, 3;
	add.s32 	%r148, %r147, %r146;
	mul.lo.s32 	%r149, %r148, 17;
	sub.s32 	%r150, %r144, %r149;
	shr.s32 	%r151, %r150, 31;
	and.b32  	%r152, %r151, 17;
	add.s32 	%r153, %r152, %r150;
	st.global.u32 	[%rd2], %r153;
	sub.s32 	%r154, %r1, %r153;
	mul.lo.s32 	%r155, %r154, %r141;
	sub.s32 	%r156, %r155, %r100;
	mul.hi.s32 	%r157, %r156, 2021161081;
	shr.u32 	%r158, %r157, 31;
	shr.s32 	%r159, %r157, 3;
	add.s32 	%r160, %r159, %r158;
	mul.lo.s32 	%r161, %r160, 17;
	sub.s32 	%r162, %r156, %r161;
	shr.s32 	%r163, %r162, 31;
	and.b32  	%r164, %r163, 17;
	add.s32 	%r165, %r164, %r162;
	st.global.u32 	[%rd1], %r165;
	bra.uni 	$L__BB0_29;
$L__BB0_20:
	ld.global.u32 	%r23, [%rd4];
	ld.global.u32 	%r24, [%rd3];
	setp.ne.s32 	%p9, %r24, 0;
	@%p9 bra 	$L__BB0_22;
	mov.b32 	%r99, -1;
	st.global.u32 	[%rd2+4], %r99;
	st.global.u32 	[%rd1+4], %r99;
	bra.uni 	$L__BB0_29;
$L__BB0_22:
	shl.b32 	%r36, %r24, 1;
	mul.hi.s32 	%r37, %r36, 2021161081;
	shr.u32 	%r38, %r37, 31;
	shr.s32 	%r39, %r37, 3;
	add.s32 	%r40, %r39, %r38;
	mul.lo.s32 	%r41, %r40, 17;
	sub.s32 	%r42, %r36, %r41;
	shr.s32 	%r43, %r42, 31;
	and.b32  	%r44, %r43, 17;
	add.s32 	%r242, %r44, %r42;
	setp.eq.s32 	%p11, %r242, 0;
	mov.pred 	%p35, -1;
	mov.b32 	%r246, 0;
	@%p11 bra 	$L__BB0_26;
	mov.b32 	%r244, 1;
	mov.b32 	%r245, 0;
	mov.b32 	%r243, 17;
$L__BB0_24:
	mov.u32 	%r246, %r244;
	mov.u32 	%r26, %r242;
	div.s32 	%r48, %r243, %r26;
	mul.lo.s32 	%r49, %r48, %r246;
	sub.s32 	%r244, %r245, %r49;
	mul.lo.s32 	%r50, %r48, %r26;
	sub.s32 	%r242, %r243, %r50;
	setp.ne.s32 	%p12, %r242, 0;
	mov.u32 	%r243, %r26;
	mov.u32 	%r245, %r246;
	@%p12 bra 	$L__BB0_24;
	setp.gt.s32 	%p35, %r26, 1;
$L__BB0_26:
	shr.s32 	%r51, %r246, 31;
	and.b32  	%r52, %r51, 17;
	add.s32 	%r33, %r52, %r246;
	setp.ne.s32 	%p13, %r33, -1;
	not.pred 	%p14, %p35;
	and.pred  	%p15, %p14, %p13;
	@%p15 bra 	$L__BB0_28;
	mov.b32 	%r98, -1;
	st.global.u32 	[%rd2+4], %r98;
	st.global.u32 	[%rd1+4], %r98;
	bra.uni 	$L__BB0_29;
$L__BB0_28:
	mul.lo.s32 	%r53, %r23, %r23;
	mad.lo.s32 	%r54, %r53, 3, 2;
	mul.hi.s32 	%r55, %r54, 2021161081;
	shr.u32 	%r56, %r55, 31;
	shr.s32 	%r57, %r55, 3;
	add.s32 	%r58, %r57, %r56;
	mul.lo.s32 	%r59, %r58, 17;
	sub.s32 	%r60, %r54, %r59;
	shr.s32 	%r61, %r60, 31;
	and.b32  	%r62, %r61, 17;
	add.s32 	%r63, %r62, %r60;
	mul.lo.s32 	%r64, %r33, %r63;
	mul.hi.s32 	%r65, %r64, 2021161081;
	shr.u32 	%r66, %r65, 31;
	shr.s32 	%r67, %r65, 3;
	add.s32 	%r68, %r67, %r66;
	mul.lo.s32 	%r69, %r68, 17;
	sub.s32 	%r70, %r64, %r69;
	shr.s32 	%r71, %r70, 31;
	and.b32  	%r72, %r71, 17;
	add.s32 	%r73, %r72, %r70;
	mul.lo.s32 	%r74, %r73, %r73;
	shl.b32 	%r75, %r23, 1;
	sub.s32 	%r76, %r74, %r75;
	mul.hi.s32 	%r77, %r76, 2021161081;
	shr.u32 	%r78, %r77, 31;
	shr.s32 	%r79, %r77, 3;
	add.s32 	%r80, %r79, %r78;
	mul.lo.s32 	%r81, %r80, 17;
	sub.s32 	%r82, %r76, %r81;
	shr.s32 	%r83, %r82, 31;
	and.b32  	%r84, %r83, 17;
	add.s32 	%r85, %r84, %r82;
	st.global.u32 	[%rd2+4], %r85;
	sub.s32 	%r86, %r23, %r85;
	mul.lo.s32 	%r87, %r86, %r73;
	sub.s32 	%r88, %r87, %r24;
	mul.hi.s32 	%r89, %r88, 2021161081;
	shr.u32 	%r90, %r89, 31;
	shr.s32 	%r91, %r89, 3;
	add.s32 	%r92, %r91, %r90;
	mul.lo.s32 	%r93, %r92, 17;
	sub.s32 	%r94, %r88, %r93;
	shr.s32 	%r95, %r94, 31;
	and.b32  	%r96, %r95, 17;
	add.s32 	%r97, %r96, %r94;
	st.global.u32 	[%rd1+4], %r97;
$L__BB0_29:
	ret;

}


// ===== COMPILED SASS (sm_100) =====

	.target	sm_100

	.elftype	@"ET_EXEC"


//--------------------- .note.nv.tkinfo           --------------------------
	.section	.note.nv.tkinfo,"",@"SHT_NOTE"
	.sectionflags	@"SHF_NOTE_NV_TKINFO"
	.tkinfo
        /*0018*/ 	.word	0x00000002
        /*0030*/ 	.string	""
        /*0030*/ 	.string	"ptxas"
        /*0030*/ 	.string	"Cuda compilation tools, release 13.0, V13.0.88"
        /*0030*/ 	.string	"Build cuda_13.0.r13.0/compiler.36424714_0"
        /*0030*/ 	.string	"-arch sm_100 -m 64 "



//--------------------- .note.nv.cuinfo           --------------------------
	.section	.note.nv.cuinfo,"",@"SHT_NOTE"
	.sectionflags	@"SHF_NOTE_NV_CUINFO"
        /*0018*/ 	.short	0x0002
        /*001a*/ 	.short	0x0064
        /*001c*/ 	.short	0x0082
	.zero		2


//--------------------- .nv.info                  --------------------------
	.section	.nv.info,"",@"SHT_CUDA_INFO"
	.align	4


	//----- nvinfo : EIATTR_REGCOUNT
	.align		4
        /*0000*/ 	.byte	0x04, 0x2f
        /*0002*/ 	.short	(.L_1 - .L_0)
	.align		4
.L_0:
        /*0004*/ 	.word	index@(_Z19pointAdditionKernelPiS_S_S_S_S_)
        /*0008*/ 	.word	0x00000013


	//----- nvinfo : EIATTR_FRAME_SIZE
	.align		4
.L_1:
        /*000c*/ 	.byte	0x04, 0x11
        /*000e*/ 	.short	(.L_3 - .L_2)
	.align		4
.L_2:
        /*0010*/ 	.word	index@(_Z19pointAdditionKernelPiS_S_S_S_S_)
        /*0014*/ 	.word	0x00000000


	//----- nvinfo : EIATTR_MIN_STACK_SIZE
	.align		4
.L_3:
        /*0018*/ 	.byte	0x04, 0x12
        /*001a*/ 	.short	(.L_5 - .L_4)
	.align		4
.L_4:
        /*001c*/ 	.word	index@(_Z19pointAdditionKernelPiS_S_S_S_S_)
        /*0020*/ 	.word	0x00000000
.L_5:


//--------------------- .nv.compat                --------------------------
	.section	.nv.compat,"",@"SHT_CUDA_COMPAT_INFO"
	.align	4
        /*0000*/ 	.byte	0x02, 0x09, 0x00, 0x00, 0x02, 0x02, 0x01, 0x00, 0x02, 0x05, 0x05, 0x00, 0x03, 0x07, 0x01, 0x01
        /*0010*/ 	.byte	0x02, 0x03, 0x00, 0x00, 0x02, 0x06, 0x01, 0x00, 0x04, 0x0b, 0x08, 0x00, 0x09, 0x00, 0x00, 0x00
        /*0020*/ 	.byte	0x00, 0x00, 0x00, 0x00


//--------------------- .nv.info._Z19pointAdditionKernelPiS_S_S_S_S_ --------------------------
	.section	.nv.info._Z19pointAdditionKernelPiS_S_S_S_S_,"",@"SHT_CUDA_INFO"
	.sectionflags	@""
	.align	4


	//----- nvinfo : EIATTR_CUDA_API_VERSION
	.align		4
        /*0000*/ 	.byte	0x04, 0x37
        /*0002*/ 	.short	(.L_7 - .L_6)
.L_6:
        /*0004*/ 	.word	0x00000082


	//----- nvinfo : EIATTR_KPARAM_INFO
	.align		4
.L_7:
        /*0008*/ 	.byte	0x04, 0x17
        /*000a*/ 	.short	(.L_9 - .L_8)
.L_8:
        /*000c*/ 	.word	0x00000000
        /*0010*/ 	.short	0x0005
        /*0012*/ 	.short	0x0028
        /*0014*/ 	.byte	0x00, 0xf5, 0x21, 0x00


	//----- nvinfo : EIATTR_KPARAM_INFO
	.align		4
.L_9:
        /*0018*/ 	.byte	0x04, 0x17
        /*001a*/ 	.short	(.L_11 - .L_10)
.L_10:
        /*001c*/ 	.word	0x00000000
        /*0020*/ 	.short	0x0004
        /*0022*/ 	.short	0x0020
        /*0024*/ 	.byte	0x00, 0xf5, 0x21, 0x00


	//----- nvinfo : EIATTR_KPARAM_INFO
	.align		4
.L_11:
        /*0028*/ 	.byte	0x04, 0x17
        /*002a*/ 	.short	(.L_13 - .L_12)
.L_12:
        /*002c*/ 	.word	0x00000000
        /*0030*/ 	.short	0x0003
        /*0032*/ 	.short	0x0018
        /*0034*/ 	.byte	0x00, 0xf5, 0x21, 0x00


	//----- nvinfo : EIATTR_KPARAM_INFO
	.align		4
.L_13:
        /*0038*/ 	.byte	0x04, 0x17
        /*003a*/ 	.short	(.L_15 - .L_14)
.L_14:
        /*003c*/ 	.word	0x00000000
        /*0040*/ 	.short	0x0002
        /*0042*/ 	.short	0x0010
        /*0044*/ 	.byte	0x00, 0xf5, 0x21, 0x00


	//----- nvinfo : EIATTR_KPARAM_INFO
	.align		4
.L_15:
        /*0048*/ 	.byte	0x04, 0x17
        /*004a*/ 	.short	(.L_17 - .L_16)
.L_16:
        /*004c*/ 	.word	0x00000000
        /*0050*/ 	.short	0x0001
        /*0052*/ 	.short	0x0008
        /*0054*/ 	.byte	0x00, 0xf5, 0x21, 0x00


	//----- nvinfo : EIATTR_KPARAM_INFO
	.align		4
.L_17:
        /*0058*/ 	.byte	0x04, 0x17
        /*005a*/ 	.short	(.L_19 - .L_18)
.L_18:
        /*005c*/ 	.word	0x00000000
        /*0060*/ 	.short	0x0000
        /*0062*/ 	.short	0x0000
        /*0064*/ 	.byte	0x00, 0xf5, 0x21, 0x00


	//----- nvinfo : EIATTR_SPARSE_MMA_MASK
	.align		4
.L_19:
        /*0068*/ 	.byte	0x03, 0x50
        /*006a*/ 	.short	0x0000


	//----- nvinfo : EIATTR_MAXREG_COUNT
	.align		4
        /*006c*/ 	.byte	0x03, 0x1b
        /*006e*/ 	.short	0x00ff


	//----- nvinfo : EIATTR_MERCURY_ISA_VERSION
	.align		4
        /*0070*/ 	.byte	0x03, 0x5f
        /*0072*/ 	.short	0x0101


	//----- nvinfo : EIATTR_VRC_CTA_INIT_COUNT
	.align		4
        /*0074*/ 	.byte	0x02, 0x4a
	.zero		1
	.zero		1


	//----- nvinfo : EIATTR_EXIT_INSTR_OFFSETS
	.align		4
        /*0078*/ 	.byte	0x04, 0x1c
        /*007a*/ 	.short	(.L_21 - .L_20)


	//   ....[0]....
.L_20:
        /*007c*/ 	.word	0x00000060


	//   ....[1]....
        /*0080*/ 	.word	0x000004d0


	//   ....[2]....
        /*0084*/ 	.word	0x00000760


	//   ....[3]....
        /*0088*/ 	.word	0x00000810


	//   ....[4]....
        /*008c*/ 	.word	0x00000bd0


	//   ....[5]....
        /*0090*/ 	.word	0x00000e40


	//   ....[6]....
        /*0094*/ 	.word	0x00000ef0


	//   ....[7]....
        /*0098*/ 	.word	0x000012b0


	//   ....[8]....
        /*009c*/ 	.word	0x00001540


	//----- nvinfo : EIATTR_CRS_STACK_SIZE
	.align		4
.L_21:
        /*00a0*/ 	.byte	0x04, 0x1e
        /*00a2*/ 	.short	(.L_23 - .L_22)
.L_22:
        /*00a4*/ 	.word	0x00000000


	//----- nvinfo : EIATTR_CBANK_PARAM_SIZE
	.align		4
.L_23:
        /*00a8*/ 	.byte	0x03, 0x19
        /*00aa*/ 	.short	0x0030


	//----- nvinfo : EIATTR_PARAM_CBANK
	.align		4
        /*00ac*/ 	.byte	0x04, 0x0a
        /*00ae*/ 	.short	(.L_25 - .L_24)
	.align		4
.L_24:
        /*00b0*/ 	.word	index@(.nv.constant0._Z19pointAdditionKernelPiS_S_S_S_S_)
        /*00b4*/ 	.short	0x0380
        /*00b6*/ 	.short	0x0030


	//----- nvinfo : EIATTR_SW_WAR
	.align		4
.L_25:
        /*00b8*/ 	.byte	0x04, 0x36
        /*00ba*/ 	.short	(.L_27 - .L_26)
.L_26:
        /*00bc*/ 	.word	0x00000008
.L_27:


//--------------------- .nv.callgraph             --------------------------
	.section	.nv.callgraph,"",@"SHT_CUDA_CALLGRAPH"
	.align	4
	.sectionentsize	8
	.align		4
        /*0000*/ 	.word	0x00000000
	.align		4
        /*0004*/ 	.word	0xffffffff
	.align		4
        /*0008*/ 	.word	0x00000000
	.align		4
        /*000c*/ 	.word	0xfffffffe
	.align		4
        /*0010*/ 	.word	0x00000000
	.align		4
        /*0014*/ 	.word	0xfffffffd
	.align		4
        /*0018*/ 	.word	0x00000000
	.align		4
        /*001c*/ 	.word	0xfffffffc


//--------------------- .text._Z19pointAdditionKernelPiS_S_S_S_S_ --------------------------
	.section	.text._Z19pointAdditionKernelPiS_S_S_S_S_,"ax",@progbits
	.align	128
        .global         _Z19pointAdditionKernelPiS_S_S_S_S_
        .type           _Z19pointAdditionKernelPiS_S_S_S_S_,@function
        .size           _Z19pointAdditionKernelPiS_S_S_S_S_,(.L_x_9 - _Z19pointAdditionKernelPiS_S_S_S_S_)
        .other          _Z19pointAdditionKernelPiS_S_S_S_S_,@"STO_CUDA_ENTRY STV_DEFAULT"
_Z19pointAdditionKernelPiS_S_S_S_S_:
.text._Z19pointAdditionKernelPiS_S_S_S_S_:
[----:B------:R-:W-:Y:S01]  /*0000*/  LDC R1, c[0x0][0x37c] ;  /* 0x0000df00ff017b82 */ /* 0x000fe20000000800 */
[----:B------:R-:W0:Y:S01]  /*0010*/  S2R R0, SR_TID.X ;  /* 0x0000000000007919 */ /* 0x000e220000002100 */
[----:B------:R-:W1:Y:S01]  /*0020*/  LDCU.64 UR4, c[0x0][0x358] ;  /* 0x00006b00ff0477ac */ /* 0x000e620008000a00 */
[----:B0-----:R-:W-:-:S13]  /*0030*/  ISETP.NE.AND P0, PT, R0, 0x1, PT ;  /* 0x000000010000780c */ /* 0x001fda0003f05270 */
[----:B-1----:R-:W-:Y:S05]  /*0040*/  @!P0 BRA `(.L_x_0) ;  /* 0x0000000c00808947 */ /* 0x002fea0003800000 */
[----:B------:R-:W-:-:S13]  /*0050*/  ISETP.NE.AND P0, PT, R0, RZ, PT ;  /* 0x000000ff0000720c */ /* 0x000fda0003f05270 */
[----:B------:R-:W-:Y:S05]  /*0060*/  @P0 EXIT ;  /* 0x000000000000094d */ /* 0x000fea0003800000 */
[----:B------:R-:W0:Y:S08]  /*0070*/  LDC.64 R8, c[0x0][0x388] ;  /* 0x0000e200ff087b82 */ /* 0x000e300000000a00 */
[----:B------:R-:W1:Y:S08]  /*0080*/  LDC.64 R10, c[0x0][0x398] ;  /* 0x0000e600ff0a7b82 */ /* 0x000e700000000a00 */
[----:B------:R-:W2:Y:S08]  /*0090*/  LDC.64 R6, c[0x0][0x380] ;  /* 0x0000e000ff067b82 */ /* 0x000eb00000000a00 */
[----:B------:R-:W3:Y:S01]  /*00a0*/  LDC.64 R4, c[0x0][0x390] ;  /* 0x0000e400ff047b82 */ /* 0x000ee20000000a00 */
[----:B0-----:R-:W4:Y:S04]  /*00b0*/  LDG.E R0, desc[UR4][R8.64] ;  /* 0x0000000408007981 */ /* 0x001f28000c1e1900 */
[----:B-1----:R-:W4:Y:S04]  /*00c0*/  LDG.E R3, desc[UR4][R10.64] ;  /* 0x000000040a037981 */ /* 0x002f28000c1e1900 */
[----:B--2---:R-:W2:Y:S04]  /*00d0*/  LDG.E R2, desc[UR4][R6.64] ;  /* 0x0000000406027981 */ /* 0x004ea8000c1e1900 */
[----:B---3--:R-:W2:Y:S01]  /*00e0*/  LDG.E R5, desc[UR4][R4.64] ;  /* 0x0000000404057981 */ /* 0x008ea2000c1e1900 */
[----:B----4-:R-:W-:-:S04]  /*00f0*/  ISETP.NE.AND P0, PT, R3, R0, PT ;  /* 0x000000000300720c */ /* 0x010fc80003f05270 */
[----:B--2---:R-:W-:-:S13]  /*0100*/  ISETP.NE.OR P0, PT, R5, R2, P0 ;  /* 0x000000020500720c */ /* 0x004fda0000705670 */
[----:B------:R-:W-:Y:S05]  /*0110*/  @P0 BRA `(.L_x_1) ;  /* 0x0000000400940947 */ /* 0x000fea0003800000 */
[----:B------:R-:W-:Y:S01]  /*0120*/  IMAD.SHL.U32 R3, R0, 0x2, RZ ;  /* 0x0000000200037824 */ /* 0x000fe200078e00ff */
[----:B------:R-:W-:-:S03]  /*0130*/  PLOP3.LUT P0, PT, PT, PT, PT, 0x80, 0x8 ;  /* 0x000000000008781c */ /* 0x000fc60003f0f070 */
[----:B------:R-:W-:-:S05]  /*0140*/  IMAD.HI R4, R3, 0x78787879, RZ ;  /* 0x7878787903047827 */ /* 0x000fca00078e02ff */
[----:B------:R-:W-:-:S04]  /*0150*/  SHF.R.U32.HI R5, RZ, 0x1f, R4 ;  /* 0x0000001fff057819 */ /* 0x000fc80000011604 */
[----:B------:R-:W-:-:S05]  /*0160*/  LEA.HI.SX32 R4, R4, R5, 0x1d ;  /* 0x0000000504047211 */ /* 0x000fca00078feaff */
[----:B------:R-:W-:-:S05]  /*0170*/  IMAD R4, R4, -0x11, R3 ;  /* 0xffffffef04047824 */ /* 0x000fca00078e0203 */
[----:B------:R-:W-:-:S04]  /*0180*/  SHF.R.S32.HI R3, RZ, 0x1f, R4 ;  /* 0x0000001fff037819 */ /* 0x000fc80000011404 */
[----:B------:R-:W-:-:S05]  /*0190*/  LOP3.LUT R3, R3, 0x11, RZ, 0xc0, !PT ;  /* 0x0000001103037812 */ /* 0x000fca00078ec0ff */
[----:B------:R-:W-:Y:S02]  /*01a0*/  IMAD.IADD R3, R4, 0x1, R3 ;  /* 0x0000000104037824 */ /* 0x000fe400078e0203 */
[----:B------:R-:W-:-:S03]  /*01b0*/  IMAD.MOV.U32 R4, RZ, RZ, RZ ;  /* 0x000000ffff047224 */ /* 0x000fc600078e00ff */
[----:B------:R-:W-:-:S13]  /*01c0*/  ISETP.NE.AND P1, PT, R3, RZ, PT ;  /* 0x000000ff0300720c */ /* 0x000fda0003f25270 */
[----:B------:R-:W-:Y:S05]  /*01d0*/  @!P1 BRA `(.L_x_2) ;  /* 0x0000000000989947 */ /* 0x000fea0003800000 */
[----:B------:R-:W-:Y:S02]  /*01e0*/  HFMA2 R7, -RZ, RZ, 0, 0 ;  /* 0x00000000ff077431 */ /* 0x000fe400000001ff */
[----:B------:R-:W-:Y:S02]  /*01f0*/  IMAD.MOV.U32 R6, RZ, RZ, 0x1 ;  /* 0x00000001ff067424 */ /* 0x000fe400078e00ff */
[----:B------:R-:W-:-:S07]  /*0200*/  IMAD.MOV.U32 R8, RZ, RZ, 0x11 ;  /* 0x00000011ff087424 */ /* 0x000fce00078e00ff */
.L_x_3:
[-C--:B------:R-:W-:Y:S02]  /*0210*/  IABS R11, R3.reuse ;  /* 0x00000003000b7213 */ /* 0x080fe40000000000 */
[----:B------:R-:W-:Y:S02]  /*0220*/  IABS R12, R8 ;  /* 0x00000008000c7213 */ /* 0x000fe40000000000 */
[----:B------:R-:W0:Y:S01]  /*0230*/  I2F.RP R9, R11 ;  /* 0x0000000b00097306 */ /* 0x000e220000209400 */
[----:B------:R-:W-:-:S07]  /*0240*/  IABS R14, R3 ;  /* 0x00000003000e7213 */ /* 0x000fce0000000000 */
[----:B0-----:R-:W0:Y:S02]  /*0250*/  MUFU.RCP R9, R9 ;  /* 0x0000000900097308 */ /* 0x001e240000001000 */
[----:B0-----:R-:W-:Y:S02]  /*0260*/  VIADD R4, R9, 0xffffffe ;  /* 0x0ffffffe09047836 */ /* 0x001fe40000000000 */
[----:B------:R-:W-:-:S04]  /*0270*/  IMAD.MOV R9, RZ, RZ, -R14 ;  /* 0x000000ffff097224 */ /* 0x000fc800078e0a0e */
[----:B------:R0:W1:Y:S02]  /*0280*/  F2I.FTZ.U32.TRUNC.NTZ R5, R4 ;  /* 0x0000000400057305 */ /* 0x000064000021f000 */
[----:B0-----:R-:W-:Y:S01]  /*0290*/  MOV R4, RZ ;  /* 0x000000ff00047202 */ /* 0x001fe20000000f00 */
[----:B-1----:R-:W-:-:S04]  /*02a0*/  IMAD.MOV R10, RZ, RZ, -R5 ;  /* 0x000000ffff0a7224 */ /* 0x002fc800078e0a05 */
[----:B------:R-:W-:Y:S02]  /*02b0*/  IMAD R13, R10, R11, RZ ;  /* 0x0000000b0a0d7224 */ /* 0x000fe400078e02ff */
[----:B------:R-:W-:Y:S02]  /*02c0*/  IMAD.MOV.U32 R10, RZ, RZ, R12 ;  /* 0x000000ffff0a7224 */ /* 0x000fe400078e000c */
[----:B------:R-:W-:-:S06]  /*02d0*/  IMAD.HI.U32 R5, R5, R13, R4 ;  /* 0x0000000d05057227 */ /* 0x000fcc00078e0004 */
[----:B------:R-:W-:-:S04]  /*02e0*/  IMAD.HI.U32 R5, R5, R10, RZ ;  /* 0x0000000a05057227 */ /* 0x000fc800078e00ff */
[----:B------:R-:W-:Y:S02]  /*02f0*/  IMAD R4, R5, R9, R10 ;  /* 0x0000000905047224 */ /* 0x000fe400078e020a */
[----:B------:R-:W-:-:S03]  /*0300*/  IMAD.MOV.U32 R9, RZ, RZ, R3 ;  /* 0x000000ffff097224 */ /* 0x000fc600078e0003 */
[----:B------:R-:W-:-:S13]  /*0310*/  ISETP.GT.U32.AND P2, PT, R11, R4, PT ;  /* 0x000000040b00720c */ /* 0x000fda0003f44070 */
[----:B------:R-:W-:Y:S02]  /*0320*/  @!P2 IMAD.IADD R4, R4, 0x1, -R11 ;  /* 0x000000010404a824 */ /* 0x000fe400078e0a0b */
[----:B------:R-:W-:Y:S01]  /*0330*/  @!P2 VIADD R5, R5, 0x1 ;  /* 0x000000010505a836 */ /* 0x000fe20000000000 */
[----:B------:R-:W-:Y:S02]  /*0340*/  ISETP.NE.AND P2, PT, R3, RZ, PT ;  /* 0x000000ff0300720c */ /* 0x000fe40003f45270 */
[----:B------:R-:W-:Y:S02]  /*0350*/  ISETP.GE.U32.AND P0, PT, R4, R11, PT ;  /* 0x0000000b0400720c */ /* 0x000fe40003f06070 */
[----:B------:R-:W-:-:S04]  /*0360*/  LOP3.LUT R4, R8, R3, RZ, 0x3c, !PT ;  /* 0x0000000308047212 */ /* 0x000fc800078e3cff */
[----:B------:R-:W-:Y:S01]  /*0370*/  ISETP.GE.AND P1, PT, R4, RZ, PT ;  /* 0x000000ff0400720c */ /* 0x000fe20003f26270 */
[----:B------:R-:W-:-:S06]  /*0380*/  IMAD.MOV.U32 R4, RZ, RZ, R6 ;  /* 0x000000ffff047224 */ /* 0x000fcc00078e0006 */
[----:B------:R-:W-:-:S06]  /*0390*/  @P0 VIADD R5, R5, 0x1 ;  /* 0x0000000105050836 */ /* 0x000fcc0000000000 */
[----:B------:R-:W-:Y:S02]  /*03a0*/  @!P1 IADD3 R5, PT, PT, -R5, RZ, RZ ;  /* 0x000000ff05059210 */ /* 0x000fe40007ffe1ff */
[----:B------:R-:W-:-:S05]  /*03b0*/  @!P2 LOP3.LUT R5, RZ, R3, RZ, 0x33, !PT ;  /* 0x00000003ff05a212 */ /* 0x000fca00078e33ff */
[----:B------:R-:W-:-:S04]  /*03c0*/  IMAD.MOV R5, RZ, RZ, -R5 ;  /* 0x000000ffff057224 */ /* 0x000fc800078e0a05 */
[-C--:B------:R-:W-:Y:S02]  /*03d0*/  IMAD R3, R3, R5.reuse, R8 ;  /* 0x0000000503037224 */ /* 0x080fe400078e0208 */
[----:B------:R-:W-:Y:S01]  /*03e0*/  IMAD R6, R4, R5, R7 ;  /* 0x0000000504067224 */ /* 0x000fe200078e0207 */
[----:B------:R-:W-:Y:S01]  /*03f0*/  MOV R7, R4 ;  /* 0x0000000400077202 */ /* 0x000fe20000000f00 */
[----:B------:R-:W-:Y:S01]  /*0400*/  IMAD.MOV.U32 R8, RZ, RZ, R9 ;  /* 0x000000ffff087224 */ /* 0x000fe200078e0009 */
[----:B------:R-:W-:-:S13]  /*0410*/  ISETP.NE.AND P0, PT, R3, RZ, PT ;  /* 0x000000ff0300720c */ /* 0x000fda0003f05270 */
[----:B------:R-:W-:Y:S05]  /*0420*/  @P0 BRA `(.L_x_3) ;  /* 0xfffffffc00780947 */ /* 0x000fea000383ffff */
[----:B------:R-:W-:-:S13]  /*0430*/  ISETP.GT.AND P0, PT, R9, 0x1, PT ;  /* 0x000000010900780c */ /* 0x000fda0003f04270 */
.L_x_2:
[----:B------:R-:W-:-:S04]  /*0440*/  SHF.R.S32.HI R3, RZ, 0x1f, R4 ;  /* 0x0000001fff037819 */ /* 0x000fc80000011404 */
[----:B------:R-:W-:-:S05]  /*0450*/  LOP3.LUT R3, R3, 0x11, RZ, 0xc0, !PT ;  /* 0x0000001103037812 */ /* 0x000fca00078ec0ff */
[----:B------:R-:W-:-:S05]  /*0460*/  IMAD.IADD R8, R3, 0x1, R4 ;  /* 0x0000000103087824 */ /* 0x000fca00078e0204 */
[----:B------:R-:W-:-:S13]  /*0470*/  ISETP.NE.AND P0, PT, R8, -0x1, !P0 ;  /* 0xffffffff0800780c */ /* 0x000fda0004705270 */
[----:B------:R-:W0:Y:S01]  /*0480*/  @!P0 LDC.64 R4, c[0x0][0x3a0] ;  /* 0x0000e800ff048b82 */ /* 0x000e220000000a00 */
[----:B------:R-:W-:-:S07]  /*0490*/  @!P0 IMAD.MOV.U32 R3, RZ, RZ, -0x1 ;  /* 0xffffffffff038424 */ /* 0x000fce00078e00ff */
[----:B------:R-:W1:Y:S01]  /*04a0*/  @!P0 LDC.64 R6, c[0x0][0x3a8] ;  /* 0x0000ea00ff068b82 */ /* 0x000e620000000a00 */
[----:B0-----:R0:W-:Y:S04]  /*04b0*/  @!P0 STG.E desc[UR4][R4.64], R3 ;  /* 0x0000000304008986 */ /* 0x0011e8000c101904 */
[----:B-1----:R0:W-:Y:S01]  /*04c0*/  @!P0 STG.E desc[UR4][R6.64], R3 ;  /* 0x0000000306008986 */ /* 0x0021e2000c101904 */
[----:B------:R-:W-:Y:S05]  /*04d0*/  @!P0 EXIT ;  /* 0x000000000000894d */ /* 0x000fea0003800000 */
[----:B0-----:R-:W-:Y:S01]  /*04e0*/  IMAD.MOV.U32 R4, RZ, RZ, 0x3 ;  /* 0x00000003ff047424 */ /* 0x001fe200078e00ff */
[C---:B------:R-:W-:Y:S01]  /*04f0*/  SHF.L.U32 R6, R2.reuse, 0x1, RZ ;  /* 0x0000000102067819 */ /* 0x040fe200000006ff */
[----:B------:R-:W-:-:S04]  /*0500*/  IMAD R3, R2, R2, RZ ;  /* 0x0000000202037224 */ /* 0x000fc800078e02ff */
[----:B------:R-:W-:-:S04]  /*0510*/  IMAD R3, R3, R4, 0x2 ;  /* 0x0000000203037424 */ /* 0x000fc800078e0204 */
[----:B------:R-:W-:-:S05]  /*0520*/  IMAD.HI R4, R3, 0x78787879, RZ ;  /* 0x7878787903047827 */ /* 0x000fca00078e02ff */
[----:B------:R-:W-:-:S04]  /*0530*/  SHF.R.U32.HI R5, RZ, 0x1f, R4 ;  /* 0x0000001fff057819 */ /* 0x000fc80000011604 */
[----:B------:R-:W-:-:S05]  /*0540*/  LEA.HI.SX32 R4, R4, R5, 0x1d ;  /* 0x0000000504047211 */ /* 0x000fca00078feaff */
[----:B------:R-:W-:-:S05]  /*0550*/  IMAD R4, R4, -0x11, R3 ;  /* 0xffffffef04047824 */ /* 0x000fca00078e0203 */
[----:B------:R-:W-:-:S04]  /*0560*/  SHF.R.S32.HI R3, RZ, 0x1f, R4 ;  /* 0x0000001fff037819 */ /* 0x000fc80000011404 */
[----:B------:R-:W-:-:S05]  /*0570*/  LOP3.LUT R3, R3, 0x11, RZ, 0xc0, !PT ;  /* 0x0000001103037812 */ /* 0x000fca00078ec0ff */
[----:B------:R-:W-:-:S04]  /*0580*/  IMAD.IADD R3, R4, 0x1, R3 ;  /* 0x0000000104037824 */ /* 0x000fc800078e0203 */
[----:B------:R-:W-:-:S04]  /*0590*/  IMAD R3, R8, R3, RZ ;  /* 0x0000000308037224 */ /* 0x000fc800078e02ff */
[----:B------:R-:W-:-:S05]  /*05a0*/  IMAD.HI R4, R3, 0x78787879, RZ ;  /* 0x7878787903047827 */ /* 0x000fca00078e02ff */
[----:B------:R-:W-:-:S04]  /*05b0*/  SHF.R.U32.HI R5, RZ, 0x1f, R4 ;  /* 0x0000001fff057819 */ /* 0x000fc80000011604 */
[----:B------:R-:W-:-:S05]  /*05c0*/  LEA.HI.SX32 R4, R4, R5, 0x1d ;  /* 0x0000000504047211 */ /* 0x000fca00078feaff */
[----:B------:R-:W-:-:S05]  /*05d0*/  IMAD R4, R4, -0x11, R3 ;  /* 0xffffffef04047824 */ /* 0x000fca00078e0203 */
[----:B------:R-:W-:-:S04]  /*05e0*/  SHF.R.S32.HI R3, RZ, 0x1f, R4 ;  /* 0x0000001fff037819 */ /* 0x000fc80000011404 */
[----:B------:R-:W-:-:S05]  /*05f0*/  LOP3.LUT R3, R3, 0x11, RZ, 0xc0, !PT ;  /* 0x0000001103037812 */ /* 0x000fca00078ec0ff */
[----:B------:R-:W-:-:S04]  /*0600*/  IMAD.IADD R3, R4, 0x1, R3 ;  /* 0x0000000104037824 */ /* 0x000fc800078e0203 */
[----:B------:R-:W-:-:S04]  /*0610*/  IMAD R6, R3, R3, -R6 ;  /* 0x0000000303067224 */ /* 0x000fc800078e0a06 */
[----:B------:R-:W-:-:S05]  /*0620*/  IMAD.HI R4, R6, 0x78787879, RZ ;  /* 0x7878787906047827 */ /* 0x000fca00078e02ff */
[----:B------:R-:W-:-:S04]  /*0630*/  SHF.R.U32.HI R5, RZ, 0x1f, R4 ;  /* 0x0000001fff057819 */ /* 0x000fc80000011604 */
[----:B------:R-:W-:-:S05]  /*0640*/  LEA.HI.SX32 R5, R4, R5, 0x1d ;  /* 0x0000000504057211 */ /* 0x000fca00078feaff */
[----:B------:R-:W-:-:S05]  /*0650*/  IMAD R5, R5, -0x11, R6 ;  /* 0xffffffef05057824 */ /* 0x000fca00078e0206 */
[----:B------:R-:W-:-:S04]  /*0660*/  SHF.R.S32.HI R4, RZ, 0x1f, R5 ;  /* 0x0000001fff047819 */ /* 0x000fc80000011405 */
[----:B------:R-:W-:-:S05]  /*0670*/  LOP3.LUT R4, R4, 0x11, RZ, 0xc0, !PT ;  /* 0x0000001104047812 */ /* 0x000fca00078ec0ff */
[----:B------:R-:W-:Y:S02]  /*0680*/  IMAD.IADD R7, R5, 0x1, R4 ;  /* 0x0000000105077824 */ /* 0x000fe400078e0204 */
[----:B------:R-:W0:Y:S02]  /*0690*/  LDC.64 R4, c[0x0][0x3a8] ;  /* 0x0000ea00ff047b82 */ /* 0x000e240000000a00 */
[----:B------:R-:W-:-:S04]  /*06a0*/  IMAD.IADD R2, R2, 0x1, -R7 ;  /* 0x0000000102027824 */ /* 0x000fc800078e0a07 */
[----:B------:R-:W-:Y:S02]  /*06b0*/  IMAD R0, R3, R2, -R0 ;  /* 0x0000000203007224 */ /* 0x000fe400078e0a00 */
[----:B------:R-:W1:Y:S02]  /*06c0*/  LDC.64 R2, c[0x0][0x3a0] ;  /* 0x0000e800ff027b82 */ /* 0x000e640000000a00 */
[----:B------:R-:W-:-:S05]  /*06d0*/  IMAD.HI R6, R0, 0x78787879, RZ ;  /* 0x7878787900067827 */ /* 0x000fca00078e02ff */
[----:B------:R-:W-:-:S04]  /*06e0*/  SHF.R.U32.HI R9, RZ, 0x1f, R6 ;  /* 0x0000001fff097819 */ /* 0x000fc80000011606 */
[----:B------:R-:W-:-:S05]  /*06f0*/  LEA.HI.SX32 R9, R6, R9, 0x1d ;  /* 0x0000000906097211 */ /* 0x000fca00078feaff */
[----:B------:R-:W-:-:S05]  /*0700*/  IMAD R9, R9, -0x11, R0 ;  /* 0xffffffef09097824 */ /* 0x000fca00078e0200 */
[----:B------:R-:W-:Y:S01]  /*0710*/  SHF.R.S32.HI R0, RZ, 0x1f, R9 ;  /* 0x0000001fff007819 */ /* 0x000fe20000011409 */
[----:B-1----:R-:W-:Y:S03]  /*0720*/  STG.E desc[UR4][R2.64], R7 ;  /* 0x0000000702007986 */ /* 0x002fe6000c101904 */
[----:B------:R-:W-:-:S05]  /*0730*/  LOP3.LUT R0, R0, 0x11, RZ, 0xc0, !PT ;  /* 0x0000001100007812 */ /* 0x000fca00078ec0ff */
[----:B------:R-:W-:-:S05]  /*0740*/  IMAD.IADD R9, R9, 0x1, R0 ;  /* 0x0000000109097824 */ /* 0x000fca00078e0200 */
[----:B0-----:R-:W-:Y:S01]  /*0750*/  STG.E desc[UR4][R4.64], R9 ;  /* 0x0000000904007986 */ /* 0x001fe2000c101904 */
[----:B------:R-:W-:Y:S05]  /*0760*/  EXIT ;  /* 0x000000000000794d */ /* 0x000fea0003800000 */
.L_x_1:
[----:B------:R-:W-:Y:S01]  /*0770*/  IADD3 R4, PT, PT, R0, R3, RZ ;  /* 0x0000000300047210 */ /* 0x000fe20007ffe0ff */
[----:B------:R-:W-:-:S04]  /*0780*/  IMAD.MOV.U32 R7, RZ, RZ, -0xf0f0f0f ;  /* 0xf0f0f0f1ff077424 */ /* 0x000fc800078e00ff */
[----:B------:R-:W-:-:S05]  /*0790*/  IMAD R4, R4, R7, 0x7878787 ;  /* 0x0787878704047424 */ /* 0x000fca00078e0207 */
[----:B------:R-:W-:-:S04]  /*07a0*/  ISETP.GT.U32.AND P0, PT, R4, 0xf0f0f0e, PT ;  /* 0x0f0f0f0e0400780c */ /* 0x000fc80003f04070 */
[----:B------:R-:W-:-:S13]  /*07b0*/  ISETP.NE.OR P0, PT, R5, R2, P0 ;  /* 0x000000020500720c */ /* 0x000fda0000705670 */
[----:B------:R-:W0:Y:S01]  /*07c0*/  @!P0 LDC.64 R6, c[0x0][0x3a0] ;  /* 0x0000e800ff068b82 */ /* 0x000e220000000a00 */
[----:B------:R-:W-:-:S07]  /*07d0*/  @!P0 IMAD.MOV.U32 R11, RZ, RZ, -0x1 ;  /* 0xffffffffff0b8424 */ /* 0x000fce00078e00ff */
[----:B------:R-:W1:Y:S01]  /*07e0*/  @!P0 LDC.64 R8, c[0x0][0x3a8] ;  /* 0x0000ea00ff088b82 */ /* 0x000e620000000a00 */
[----:B0-----:R0:W-:Y:S04]  /*07f0*/  @!P0 STG.E desc[UR4][R6.64], R11 ;  /* 0x0000000b06008986 */ /* 0x0011e8000c101904 */
[----:B-1----:R0:W-:Y:S01]  /*0800*/  @!P0 STG.E desc[UR4][R8.64], R11 ;  /* 0x0000000b08008986 */ /* 0x0021e2000c101904 */
[----:B------:R-:W-:Y:S05]  /*0810*/  @!P0 EXIT ;  /* 0x000000000000894d */ /* 0x000fea0003800000 */
[----:B------:R-:W-:Y:S01]  /*0820*/  IMAD.IADD R4, R5, 0x1, -R2 ;  /* 0x0000000105047824 */ /* 0x000fe200078e0a02 */
[----:B------:R-:W-:-:S03]  /*0830*/  PLOP3.LUT P0, PT, PT, PT, PT, 0x80, 0x8 ;  /* 0x000000000008781c */ /* 0x000fc60003f0f070 */
[----:B0-----:R-:W-:-:S05]  /*0840*/  IMAD.HI R6, R4, 0x78787879, RZ ;  /* 0x7878787904067827 */ /* 0x001fca00078e02ff */
[----:B------:R-:W-:-:S04]  /*0850*/  SHF.R.U32.HI R7, RZ, 0x1f, R6 ;  /* 0x0000001fff077819 */ /* 0x000fc80000011606 */
[----:B------:R-:W-:-:S05]  /*0860*/  LEA.HI.SX32 R7, R6, R7, 0x1d ;  /* 0x0000000706077211 */ /* 0x000fca00078feaff */
[----:B------:R-:W-:-:S05]  /*0870*/  IMAD R7, R7, -0x11, R4 ;  /* 0xffffffef07077824 */ /* 0x000fca00078e0204 */
[----:B------:R-:W-:-:S04]  /*0880*/  SHF.R.S32.HI R4, RZ, 0x1f, R7 ;  /* 0x0000001fff047819 */ /* 0x000fc80000011407 */
[----:B------:R-:W-:-:S05]  /*0890*/  LOP3.LUT R4, R4, 0x11, RZ, 0xc0, !PT ;  /* 0x0000001104047812 */ /* 0x000fca00078ec0ff */
[----:B------:R-:W-:Y:S02]  /*08a0*/  IMAD.IADD R10, R7, 0x1, R4 ;  /* 0x00000001070a7824 */ /* 0x000fe400078e0204 */
[----:B------:R-:W-:-:S03]  /*08b0*/  HFMA2 R7, -RZ, RZ, 0, 0 ;  /* 0x00000000ff077431 */ /* 0x000fc600000001ff */
[----:B------:R-:W-:-:S13]  /*08c0*/  ISETP.NE.AND P1, PT, R10, RZ, PT ;  /* 0x000000ff0a00720c */ /* 0x000fda0003f25270 */
[----:B------:R-:W-:Y:S05]  /*08d0*/  @!P1 BRA `(.L_x_4) ;  /* 0x0000000000989947 */ /* 0x000fea0003800000 */
[----:B------:R-:W-:Y:S02]  /*08e0*/  IMAD.MOV.U32 R8, RZ, RZ, 0x1 ;  /* 0x00000001ff087424 */ /* 0x000fe400078e00ff */
[----:B------:R-:W-:Y:S02]  /*08f0*/  IMAD.MOV.U32 R4, RZ, RZ, RZ ;  /* 0x000000ffff047224 */ /* 0x000fe400078e00ff */
[----:B------:R-:W-:-:S07]  /*0900*/  IMAD.MOV.U32 R9, RZ, RZ, 0x11 ;  /* 0x00000011ff097424 */ /* 0x000fce00078e00ff */
.L_x_5:
        /* <DEDUP_REMOVED lines=8> */
[----:B0-----:R-:W-:Y:S01]  /*0990*/  IMAD.MOV.U32 R6, RZ, RZ, RZ ;  /* 0x000000ffff067224 */ /* 0x001fe200078e00ff */
[----:B-1----:R-:W-:-:S05]  /*09a0*/  IADD3 R12, PT, PT, RZ, -R7, RZ ;  /* 0x80000007ff0c7210 */ /* 0x002fca0007ffe0ff */
[----:B------:R-:W-:Y:S02]  /*09b0*/  IMAD R15, R12, R13, RZ ;  /* 0x0000000d0c0f7224 */ /* 0x000fe400078e02ff */
[----:B------:R-:W-:Y:S02]  /*09c0*/  IMAD.MOV.U32 R12, RZ, RZ, R14 ;  /* 0x000000ffff0c7224 */ /* 0x000fe400078e000e */
[----:B------:R-:W-:-:S06]  /*09d0*/  IMAD.HI.U32 R7, R7, R15, R6 ;  /* 0x0000000f07077227 */ /* 0x000fcc00078e0006 */
[----:B------:R-:W-:-:S04]  /*09e0*/  IMAD.HI.U32 R7, R7, R12, RZ ;  /* 0x0000000c07077227 */ /* 0x000fc800078e00ff */
[----:B------:R-:W-:Y:S01]  /*09f0*/  IMAD R6, R7, R11, R12 ;  /* 0x0000000b07067224 */ /* 0x000fe200078e020c */
[----:B------:R-:W-:-:S04]  /*0a00*/  MOV R11, R10 ;  /* 0x0000000a000b7202 */ /* 0x000fc80000000f00 */
[----:B------:R-:W-:-:S13]  /*0a10*/  ISETP.GT.U32.AND P2, PT, R13, R6, PT ;  /* 0x000000060d00720c */ /* 0x000fda0003f44070 */
[----:B------:R-:W-:Y:S01]  /*0a20*/  @!P2 IMAD.IADD R6, R6, 0x1, -R13 ;  /* 0x000000010606a824 */ /* 0x000fe200078e0a0d */
[----:B------:R-:W-:Y:S02]  /*0a30*/  @!P2 IADD3 R7, PT, PT, R7, 0x1, RZ ;  /* 0x000000010707a810 */ /* 0x000fe40007ffe0ff */
[----:B------:R-:W-:Y:S02]  /*0a40*/  ISETP.NE.AND P2, PT, R10, RZ, PT ;  /* 0x000000ff0a00720c */ /* 0x000fe40003f45270 */
[----:B------:R-:W-:Y:S02]  /*0a50*/  ISETP.GE.U32.AND P0, PT, R6, R13, PT ;  /* 0x0000000d0600720c */ /* 0x000fe40003f06070 */
[----:B------:R-:W-:-:S04]  /*0a60*/  LOP3.LUT R6, R9, R10, RZ, 0x3c, !PT ;  /* 0x0000000a09067212 */ /* 0x000fc800078e3cff */
[----:B------:R-:W-:-:S07]  /*0a70*/  ISETP.GE.AND P1, PT, R6, RZ, PT ;  /* 0x000000ff0600720c */ /* 0x000fce0003f26270 */
[----:B------:R-:W-:-:S06]  /*0a80*/  @P0 VIADD R7, R7, 0x1 ;  /* 0x0000000107070836 */ /* 0x000fcc0000000000 */
[----:B------:R-:W-:Y:S01]  /*0a90*/  @!P1 IMAD.MOV R7, RZ, RZ, -R7 ;  /* 0x000000ffff079224 */ /* 0x000fe200078e0a07 */
[----:B------:R-:W-:-:S05]  /*0aa0*/  @!P2 LOP3.LUT R7, RZ, R10, RZ, 0x33, !PT ;  /* 0x0000000aff07a212 */ /* 0x000fca00078e33ff */
[----:B------:R-:W-:Y:S02]  /*0ab0*/  IMAD.MOV R6, RZ, RZ, -R7 ;  /* 0x000000ffff067224 */ /* 0x000fe400078e0a07 */
[----:B------:R-:W-:Y:S02]  /*0ac0*/  IMAD.MOV.U32 R7, RZ, RZ, R8 ;  /* 0x000000ffff077224 */ /* 0x000fe400078e0008 */
[-C--:B------:R-:W-:Y:S02]  /*0ad0*/  IMAD R10, R10, R6.reuse, R9 ;  /* 0x000000060a0a7224 */ /* 0x080fe400078e0209 */
[----:B------:R-:W-:Y:S02]  /*0ae0*/  IMAD R8, R7, R6, R4 ;  /* 0x0000000607087224 */ /* 0x000fe400078e0204 */
[----:B------:R-:W-:Y:S01]  /*0af0*/  IMAD.MOV.U32 R9, RZ, RZ, R11 ;  /* 0x000000ffff097224 */ /* 0x000fe200078e000b */
[----:B------:R-:W-:Y:S01]  /*0b00*/  ISETP.NE.AND P0, PT, R10, RZ, PT ;  /* 0x000000ff0a00720c */ /* 0x000fe20003f05270 */
[----:B------:R-:W-:-:S12]  /*0b10*/  IMAD.MOV.U32 R4, RZ, RZ, R7 ;  /* 0x000000ffff047224 */ /* 0x000fd800078e0007 */
[----:B------:R-:W-:Y:S05]  /*0b20*/  @P0 BRA `(.L_x_5) ;  /* 0xfffffffc00780947 */ /* 0x000fea000383ffff */
[----:B------:R-:W-:-:S13]  /*0b30*/  ISETP.GT.AND P0, PT, R11, 0x1, PT ;  /* 0x000000010b00780c */ /* 0x000fda0003f04270 */
.L_x_4:
[----:B------:R-:W-:-:S04]  /*0b40*/  SHF.R.S32.HI R4, RZ, 0x1f, R7 ;  /* 0x0000001fff047819 */ /* 0x000fc80000011407 */
[----:B------:R-:W-:-:S04]  /*0b50*/  LOP3.LUT R4, R4, 0x11, RZ, 0xc0, !PT ;  /* 0x0000001104047812 */ /* 0x000fc800078ec0ff */
[----:B------:R-:W-:-:S04]  /*0b60*/  IADD3 R10, PT, PT, R4, R7, RZ ;  /* 0x00000007040a7210 */ /* 0x000fc80007ffe0ff */
[----:B------:R-:W-:-:S13]  /*0b70*/  ISETP.NE.AND P0, PT, R10, -0x1, !P0 ;  /* 0xffffffff0a00780c */ /* 0x000fda0004705270 */
[----:B------:R-:W0:Y:S01]  /*0b80*/  @!P0 LDC.64 R6, c[0x0][0x3a0] ;  /* 0x0000e800ff068b82 */ /* 0x000e220000000a00 */
[----:B------:R-:W-:-:S07]  /*0b90*/  @!P0 IMAD.MOV.U32 R11, RZ, RZ, -0x1 ;  /* 0xffffffffff0b8424 */ /* 0x000fce00078e00ff */
[----:B------:R-:W1:Y:S01]  /*0ba0*/  @!P0 LDC.64 R8, c[0x0][0x3a8] ;  /* 0x0000ea00ff088b82 */ /* 0x000e620000000a00 */
[----:B0-----:R0:W-:Y:S04]  /*0bb0*/  @!P0 STG.E desc[UR4][R6.64], R11 ;  /* 0x0000000b06008986 */ /* 0x0011e8000c101904 */
[----:B-1----:R0:W-:Y:S01]  /*0bc0*/  @!P0 STG.E desc[UR4][R8.64], R11 ;  /* 0x0000000b08008986 */ /* 0x0021e2000c101904 */
[----:B------:R-:W-:Y:S05]  /*0bd0*/  @!P0 EXIT ;  /* 0x000000000000894d */ /* 0x000fea0003800000 */
[----:B------:R-:W-:Y:S01]  /*0be0*/  IMAD.IADD R3, R3, 0x1, -R0 ;  /* 0x0000000103037824 */ /* 0x000fe200078e0a00 */
[----:B0-----:R-:W-:-:S03]  /*0bf0*/  IADD3 R6, PT, PT, R2, R5, RZ ;  /* 0x0000000502067210 */ /* 0x001fc60007ffe0ff */
        /* <DEDUP_REMOVED lines=33> */
[----:B------:R-:W-:-:S04]  /*0e10*/  LOP3.LUT R0, R0, 0x11, RZ, 0xc0, !PT ;  /* 0x0000001100007812 */ /* 0x000fc800078ec0ff */
[----:B------:R-:W-:-:S05]  /*0e20*/  IADD3 R9, PT, PT, R9, R0, RZ ;  /* 0x0000000009097210 */ /* 0x000fca0007ffe0ff */
[----:B0-----:R-:W-:Y:S01]  /*0e30*/  STG.E desc[UR4][R4.64], R9 ;  /* 0x0000000904007986 */ /* 0x001fe2000c101904 */
[----:B------:R-:W-:Y:S05]  /*0e40*/  EXIT ;  /* 0x000000000000794d */ /* 0x000fea0003800000 */
.L_x_0:
[----:B------:R-:W0:Y:S02]  /*0e50*/  LDC.64 R4, c[0x0][0x388] ;  /* 0x0000e200ff047b82 */ /* 0x000e240000000a00 */
[----:B0-----:R-:W2:Y:S06]  /*0e60*/  LDG.E R0, desc[UR4][R4.64] ;  /* 0x0000000404007981 */ /* 0x001eac000c1e1900 */
[----:B------:R-:W0:Y:S02]  /*0e70*/  LDC.64 R2, c[0x0][0x380] ;  /* 0x0000e000ff027b82 */ /* 0x000e240000000a00 */
[----:B0-----:R0:W5:Y:S01]  /*0e80*/  LDG.E R2, desc[UR4][R2.64] ;  /* 0x0000000402027981 */ /* 0x001162000c1e1900 */
[----:B--2---:R-:W-:-:S13]  /*0e90*/  ISETP.NE.AND P0, PT, R0, RZ, PT ;  /* 0x000000ff0000720c */ /* 0x004fda0003f05270 */
[----:B------:R-:W1:Y:S01]  /*0ea0*/  @!P0 LDC.64 R6, c[0x0][0x3a0] ;  /* 0x0000e800ff068b82 */ /* 0x000e620000000a00 */
[----:B------:R-:W-:-:S07]  /*0eb0*/  @!P0 IMAD.MOV.U32 R11, RZ, RZ, -0x1 ;  /* 0xffffffffff0b8424 */ /* 0x000fce00078e00ff */
[----:B------:R-:W2:Y:S01]  /*0ec0*/  @!P0 LDC.64 R8, c[0x0][0x3a8] ;  /* 0x0000ea00ff088b82 */ /* 0x000ea20000000a00 */
[----:B-1----:R0:W-:Y:S04]  /*0ed0*/  @!P0 STG.E desc[UR4][R6.64+0x4], R11 ;  /* 0x0000040b06008986 */ /* 0x0021e8000c101904 */
[----:B--2---:R0:W-:Y:S01]  /*0ee0*/  @!P0 STG.E desc[UR4][R8.64+0x4], R11 ;  /* 0x0000040b08008986 */ /* 0x0041e2000c101904 */
[----:B------:R-:W-:Y:S05]  /*0ef0*/  @!P0 EXIT ;  /* 0x000000000000894d */ /* 0x000fea0003800000 */
[----:B0-----:R-:W-:Y:S01]  /*0f00*/  IMAD.SHL.U32 R3, R0, 0x2, RZ ;  /* 0x0000000200037824 */ /* 0x001fe200078e00ff */
        /* <DEDUP_REMOVED lines=14> */
.L_x_7:
[-C--:B------:R-:W-:Y:S02]  /*0ff0*/  IABS R11, R3.reuse ;  /* 0x00000003000b7213 */ /* 0x080fe40000000000 */
[----:B------:R-:W-:Y:S02]  /*1000*/  IABS R12, R8 ;  /* 0x00000008000c7213 */ /* 0x000fe40000000000 */
[----:B------:R-:W0:Y:S01]  /*1010*/  I2F.RP R9, R11 ;  /* 0x0000000b00097306 */ /* 0x000e220000209400 */
[----:B------:R-:W-:-:S07]  /*1020*/  IABS R14, R3 ;  /* 0x00000003000e7213 */ /* 0x000fce0000000000 */
[----:B0-----:R-:W0:Y:S02]  /*1030*/  MUFU.RCP R9, R9 ;  /* 0x0000000900097308 */ /* 0x001e240000001000 */
[----:B0-----:R-:W-:Y:S02]  /*1040*/  IADD3 R4, PT, PT, R9, 0xffffffe, RZ ;  /* 0x0ffffffe09047810 */ /* 0x001fe40007ffe0ff */
[----:B------:R-:W-:-:S04]  /*1050*/  IADD3 R9, PT, PT, RZ, -R14, RZ ;  /* 0x8000000eff097210 */ /* 0x000fc80007ffe0ff */
[----:B------:R0:W1:Y:S02]  /*1060*/  F2I.FTZ.U32.TRUNC.NTZ R5, R4 ;  /* 0x0000000400057305 */ /* 0x000064000021f000 */
[----:B0-----:R-:W-:Y:S02]  /*1070*/  IMAD.MOV.U32 R4, RZ, RZ, RZ ;  /* 0x000000ffff047224 */ /* 0x001fe400078e00ff */
        /* <DEDUP_REMOVED lines=19> */
[----:B------:R-:W-:Y:S01]  /*11b0*/  IMAD R3, R3, R5, R8 ;  /* 0x0000000503037224 */ /* 0x000fe200078e0208 */
[----:B------:R-:W-:Y:S01]  /*11c0*/  MOV R8, R9 ;  /* 0x0000000900087202 */ /* 0x000fe20000000f00 */
[----:B------:R-:W-:Y:S02]  /*11d0*/  IMAD R6, R4, R5, R7 ;  /* 0x0000000504067224 */ /* 0x000fe400078e0207 */
[----:B------:R-:W-:Y:S01]  /*11e0*/  IMAD.MOV.U32 R7, RZ, RZ, R4 ;  /* 0x000000ffff077224 */ /* 0x000fe200078e0004 */
[----:B------:R-:W-:-:S13]  /*11f0*/  ISETP.NE.AND P0, PT, R3, RZ, PT ;  /* 0x000000ff0300720c */ /* 0x000fda0003f05270 */
[----:B------:R-:W-:Y:S05]  /*1200*/  @P0 BRA `(.L_x_7) ;  /* 0xfffffffc00780947 */ /* 0x000fea000383ffff */
[----:B------:R-:W-:-:S13]  /*1210*/  ISETP.GT.AND P0, PT, R9, 0x1, PT ;  /* 0x000000010900780c */ /* 0x000fda0003f04270 */
.L_x_6:
        /* <DEDUP_REMOVED lines=10> */
[----:B0-----:R-:W-:Y:S02]  /*12c0*/  HFMA2 R4, -RZ, RZ, 0, 1.78813934326171875e-07 ;  /* 0x00000003ff047431 */ /* 0x001fe400000001ff */
[C---:B-----5:R-:W-:Y:S02]  /*12d0*/  IMAD R3, R2.reuse, R2, RZ ;  /* 0x0000000202037224 */ /* 0x060fe400078e02ff */
[----:B------:R-:W-:Y:S02]  /*12e0*/  IMAD.SHL.U32 R6, R2, 0x2, RZ ;  /* 0x0000000202067824 */ /* 0x000fe400078e00ff */
        /* <DEDUP_REMOVED lines=22> */
[----:B------:R-:W-:-:S04]  /*1450*/  LOP3.LUT R4, R4, 0x11, RZ, 0xc0, !PT ;  /* 0x0000001104047812 */ /* 0x000fc800078ec0ff */
[----:B------:R-:W-:Y:S02]  /*1460*/  IADD3 R7, PT, PT, R5, R4, RZ ;  /* 0x0000000405077210 */ /* 0x000fe40007ffe0ff */
[----:B------:R-:W0:Y:S03]  /*1470*/  LDC.64 R4, c[0x0][0x3a8] ;  /* 0x0000ea00ff047b82 */ /* 0x000e260000000a00 */
        /* <DEDUP_REMOVED lines=13> */
.L_x_8:
[----:B------:R-:W-:-:S00]  /*1550*/  BRA `(.L_x_8) ;  /* 0xfffffffc00fc7947 */ /* 0x000fc0000383ffff */
[----:B------:R-:W-:-:S00]  /*1560*/  NOP ;  /* 0x0000000000007918 */ /* 0x000fc00000000000 */
        /* <DEDUP_REMOVED lines=9> */
.L_x_9:


//--------------------- .nv.shared.reserved.0     --------------------------
	.section	.nv.shared.reserved.0,"aw",@nobits
	.weak		__nv_reservedSMEM_offset_0_alias
	.size		__nv_reservedSMEM_offset_0_alias, 0, 64
	.other		__nv_reservedSMEM_offset_0_alias,@"STO_CUDA_RESERVED_SHARED STV_DEFAULT"
__nv_reservedSMEM_offset_0_alias:
	.zero		0
	.zero		64


//--------------------- .nv.constant0._Z19pointAdditionKernelPiS_S_S_S_S_ --------------------------
	.section	.nv.constant0._Z19pointAdditionKernelPiS_S_S_S_S_,"a",@progbits
	.sectionflags	@""
	.align	4
.nv.constant0._Z19pointAdditionKernelPiS_S_S_S_S_:
	.zero		944


//--------------------- SYMBOLS --------------------------

	.type		.nv.reservedSmem.offset0,@object
	.size		.nv.reservedSmem.offset0,0x4
